//
// Generated by NVIDIA NVVM Compiler
//
// Compiler Build ID: CL-36424714
// Cuda compilation tools, release 13.0, V13.0.88
// Based on NVVM 20.0.0
//

.version 9.0
.target sm_100
.address_size 64


.entry _ZN4hmlp5gofmm3gpu15assemble_kernelIfEEviiPKT_PKmPS3_i(
	.param .u32 _ZN4hmlp5gofmm3gpu15assemble_kernelIfEEviiPKT_PKmPS3_i_param_0,
	.param .u32 _ZN4hmlp5gofmm3gpu15assemble_kernelIfEEviiPKT_PKmPS3_i_param_1,
	.param .u64 .ptr .align 1 _ZN4hmlp5gofmm3gpu15assemble_kernelIfEEviiPKT_PKmPS3_i_param_2,
	.param .u64 .ptr .align 1 _ZN4hmlp5gofmm3gpu15assemble_kernelIfEEviiPKT_PKmPS3_i_param_3,
	.param .u64 .ptr .align 1 _ZN4hmlp5gofmm3gpu15assemble_kernelIfEEviiPKT_PKmPS3_i_param_4,
	.param .u32 _ZN4hmlp5gofmm3gpu15assemble_kernelIfEEviiPKT_PKmPS3_i_param_5
)
{
	.reg .pred 	%p<4>;
	.reg .b32 	%r<16>;
	.reg .b32 	%f<4>;
	.reg .b64 	%rd<16>;

	ld.param.u32 	%r3, [_ZN4hmlp5gofmm3gpu15assemble_kernelIfEEviiPKT_PKmPS3_i_param_0];
	ld.param.u32 	%r5, [_ZN4hmlp5gofmm3gpu15assemble_kernelIfEEviiPKT_PKmPS3_i_param_1];
	ld.param.u64 	%rd1, [_ZN4hmlp5gofmm3gpu15assemble_kernelIfEEviiPKT_PKmPS3_i_param_2];
	ld.param.u64 	%rd2, [_ZN4hmlp5gofmm3gpu15assemble_kernelIfEEviiPKT_PKmPS3_i_param_3];
	ld.param.u64 	%rd3, [_ZN4hmlp5gofmm3gpu15assemble_kernelIfEEviiPKT_PKmPS3_i_param_4];
	ld.param.u32 	%r4, [_ZN4hmlp5gofmm3gpu15assemble_kernelIfEEviiPKT_PKmPS3_i_param_5];
	mov.u32 	%r7, %ctaid.x;
	mov.u32 	%r8, %ntid.x;
	mov.u32 	%r9, %tid.x;
	mad.lo.s32 	%r1, %r7, %r8, %r9;
	mov.u32 	%r10, %ctaid.y;
	mov.u32 	%r11, %ntid.y;
	mov.u32 	%r12, %tid.y;
	mad.lo.s32 	%r13, %r10, %r11, %r12;
	setp.ge.s32 	%p1, %r1, %r3;
	setp.ge.s32 	%p2, %r13, %r5;
	or.pred  	%p3, %p1, %p2;
	@%p3 bra 	$L__BB0_2;
	cvta.to.global.u64 	%rd4, %rd1;
	cvta.to.global.u64 	%rd5, %rd2;
	cvta.to.global.u64 	%rd6, %rd3;
	mad.lo.s32 	%r14, %r13, %r3, %r1;
	mul.wide.s32 	%rd7, %r14, 4;
	add.s64 	%rd8, %rd4, %rd7;
	ld.global.nc.f32 	%f1, [%rd8];
	mul.lo.s32 	%r15, %r4, %r13;
	cvt.s64.s32 	%rd9, %r15;
	mul.wide.s32 	%rd10, %r1, 8;
	add.s64 	%rd11, %rd5, %rd10;
	ld.global.nc.u64 	%rd12, [%rd11];
	add.s64 	%rd13, %rd12, %rd9;
	shl.b64 	%rd14, %rd13, 2;
	add.s64 	%rd15, %rd6, %rd14;
	ld.global.f32 	%f2, [%rd15];
	add.f32 	%f3, %f1, %f2;
	st.global.f32 	[%rd15], %f3;
$L__BB0_2:
	ret;

}
.entry _ZN4hmlp5gofmm3gpu15assemble_kernelIdEEviiPKT_PKmPS3_i(
	.param .u32 _ZN4hmlp5gofmm3gpu15assemble_kernelIdEEviiPKT_PKmPS3_i_param_0,
	.param .u32 _ZN4hmlp5gofmm3gpu15assemble_kernelIdEEviiPKT_PKmPS3_i_param_1,
	.param .u64 .ptr .align 1 _ZN4hmlp5gofmm3gpu15assemble_kernelIdEEviiPKT_PKmPS3_i_param_2,
	.param .u64 .ptr .align 1 _ZN4hmlp5gofmm3gpu15assemble_kernelIdEEviiPKT_PKmPS3_i_param_3,
	.param .u64 .ptr .align 1 _ZN4hmlp5gofmm3gpu15assemble_kernelIdEEviiPKT_PKmPS3_i_param_4,
	.param .u32 _ZN4hmlp5gofmm3gpu15assemble_kernelIdEEviiPKT_PKmPS3_i_param_5
)
{
	.reg .pred 	%p<4>;
	.reg .b32 	%r<16>;
	.reg .b64 	%rd<16>;
	.reg .b64 	%fd<4>;

	ld.param.u32 	%r3, [_ZN4hmlp5gofmm3gpu15assemble_kernelIdEEviiPKT_PKmPS3_i_param_0];
	ld.param.u32 	%r5, [_ZN4hmlp5gofmm3gpu15assemble_kernelIdEEviiPKT_PKmPS3_i_param_1];
	ld.param.u64 	%rd1, [_ZN4hmlp5gofmm3gpu15assemble_kernelIdEEviiPKT_PKmPS3_i_param_2];
	ld.param.u64 	%rd2, [_ZN4hmlp5gofmm3gpu15assemble_kernelIdEEviiPKT_PKmPS3_i_param_3];
	ld.param.u64 	%rd3, [_ZN4hmlp5gofmm3gpu15assemble_kernelIdEEviiPKT_PKmPS3_i_param_4];
	ld.param.u32 	%r4, [_ZN4hmlp5gofmm3gpu15assemble_kernelIdEEviiPKT_PKmPS3_i_param_5];
	mov.u32 	%r7, %ctaid.x;
	mov.u32 	%r8, %ntid.x;
	mov.u32 	%r9, %tid.x;
	mad.lo.s32 	%r1, %r7, %r8, %r9;
	mov.u32 	%r10, %ctaid.y;
	mov.u32 	%r11, %ntid.y;
	mov.u32 	%r12, %tid.y;
	mad.lo.s32 	%r13, %r10, %r11, %r12;
	setp.ge.s32 	%p1, %r1, %r3;
	setp.ge.s32 	%p2, %r13, %r5;
	or.pred  	%p3, %p1, %p2;
	@%p3 bra 	$L__BB1_2;
	cvta.to.global.u64 	%rd4, %rd1;
	cvta.to.global.u64 	%rd5, %rd2;
	cvta.to.global.u64 	%rd6, %rd3;
	mad.lo.s32 	%r14, %r13, %r3, %r1;
	mul.wide.s32 	%rd7, %r14, 8;
	add.s64 	%rd8, %rd4, %rd7;
	ld.global.nc.f64 	%fd1, [%rd8];
	mul.lo.s32 	%r15, %r4, %r13;
	cvt.s64.s32 	%rd9, %r15;
	mul.wide.s32 	%rd10, %r1, 8;
	add.s64 	%rd11, %rd5, %rd10;
	ld.global.nc.u64 	%rd12, [%rd11];
	add.s64 	%rd13, %rd12, %rd9;
	shl.b64 	%rd14, %rd13, 3;
	add.s64 	%rd15, %rd6, %rd14;
	ld.global.f64 	%fd2, [%rd15];
	add.f64 	%fd3, %fd1, %fd2;
	st.global.f64 	[%rd15], %fd3;
$L__BB1_2:
	ret;

}


// ===== COMPILED SASS (sm_100) =====

	.target	sm_100

	.elftype	@"ET_EXEC"


//--------------------- .note.nv.tkinfo           --------------------------
	.section	.note.nv.tkinfo,"",@"SHT_NOTE"
	.sectionflags	@"SHF_NOTE_NV_TKINFO"
	.tkinfo
        /*0018*/ 	.word	0x00000002
        /*0030*/ 	.string	""
        /*0030*/ 	.string	"ptxas"
        /*0030*/ 	.string	"Cuda compilation tools, release 13.0, V13.0.88"
        /*0030*/ 	.string	"Build cuda_13.0.r13.0/compiler.36424714_0"
        /*0030*/ 	.string	"-arch sm_100 -m 64 "



//--------------------- .note.nv.cuinfo           --------------------------
	.section	.note.nv.cuinfo,"",@"SHT_NOTE"
	.sectionflags	@"SHF_NOTE_NV_CUINFO"
        /*0018*/ 	.short	0x0002
        /*001a*/ 	.short	0x0064
        /*001c*/ 	.short	0x0082
	.zero		2


//--------------------- .nv.info                  --------------------------
	.section	.nv.info,"",@"SHT_CUDA_INFO"
	.align	4


	//----- nvinfo : EIATTR_REGCOUNT
	.align		4
        /*0000*/ 	.byte	0x04, 0x2f
        /*0002*/ 	.short	(.L_1 - .L_0)
	.align		4
.L_0:
        /*0004*/ 	.word	index@(_ZN4hmlp5gofmm3gpu15assemble_kernelIfEEviiPKT_PKmPS3_i)
        /*0008*/ 	.word	0x0000000c


	//----- nvinfo : EIATTR_FRAME_SIZE
	.align		4
.L_1:
        /*000c*/ 	.byte	0x04, 0x11
        /*000e*/ 	.short	(.L_3 - .L_2)
	.align		4
.L_2:
        /*0010*/ 	.word	index@(_ZN4hmlp5gofmm3gpu15assemble_kernelIfEEviiPKT_PKmPS3_i)
        /*0014*/ 	.word	0x00000000


	//----- nvinfo : EIATTR_REGCOUNT
	.align		4
.L_3:
        /*0018*/ 	.byte	0x04, 0x2f
        /*001a*/ 	.short	(.L_5 - .L_4)
	.align		4
.L_4:
        /*001c*/ 	.word	index@(_ZN4hmlp5gofmm3gpu15assemble_kernelIdEEviiPKT_PKmPS3_i)
        /*0020*/ 	.word	0x0000000c


	//----- nvinfo : EIATTR_FRAME_SIZE
	.align		4
.L_5:
        /*0024*/ 	.byte	0x04, 0x11
        /*0026*/ 	.short	(.L_7 - .L_6)
	.align		4
.L_6:
        /*0028*/ 	.word	index@(_ZN4hmlp5gofmm3gpu15assemble_kernelIdEEviiPKT_PKmPS3_i)
        /*002c*/ 	.word	0x00000000


	//----- nvinfo : EIATTR_MIN_STACK_SIZE
	.align		4
.L_7:
        /*0030*/ 	.byte	0x04, 0x12
        /*0032*/ 	.short	(.L_9 - .L_8)
	.align		4
.L_8:
        /*0034*/ 	.word	index@(_ZN4hmlp5gofmm3gpu15assemble_kernelIdEEviiPKT_PKmPS3_i)
        /*0038*/ 	.word	0x00000000


	//----- nvinfo : EIATTR_MIN_STACK_SIZE
	.align		4
.L_9:
        /*003c*/ 	.byte	0x04, 0x12
        /*003e*/ 	.short	(.L_11 - .L_10)
	.align		4
.L_10:
        /*0040*/ 	.word	index@(_ZN4hmlp5gofmm3gpu15assemble_kernelIfEEviiPKT_PKmPS3_i)
        /*0044*/ 	.word	0x00000000
.L_11:


//--------------------- .nv.compat                --------------------------
	.section	.nv.compat,"",@"SHT_CUDA_COMPAT_INFO"
	.align	4
        /*0000*/ 	.byte	0x02, 0x09, 0x00, 0x00, 0x02, 0x02, 0x01, 0x00, 0x02, 0x05, 0x05, 0x00, 0x03, 0x07, 0x01, 0x01
        /*0010*/ 	.byte	0x02, 0x03, 0x00, 0x00, 0x02, 0x06, 0x01, 0x00, 0x04, 0x0b, 0x08, 0x00, 0x01, 0x00, 0x00, 0x00
        /*0020*/ 	.byte	0x00, 0x00, 0x00, 0x00


//--------------------- .nv.info._ZN4hmlp5gofmm3gpu15assemble_kernelIdEEviiPKT_PKmPS3_i --------------------------
	.section	.nv.info._ZN4hmlp5gofmm3gpu15assemble_kernelIdEEviiPKT_PKmPS3_i,"",@"SHT_CUDA_INFO"
	.sectionflags	@""
	.align	4


	//----- nvinfo : EIATTR_CUDA_API_VERSION
	.align		4
        /*0000*/ 	.byte	0x04, 0x37
        /*0002*/ 	.short	(.L_13 - .L_12)
.L_12:
        /*0004*/ 	.word	0x00000082


	//----- nvinfo : EIATTR_KPARAM_INFO
	.align		4
.L_13:
        /*0008*/ 	.byte	0x04, 0x17
        /*000a*/ 	.short	(.L_15 - .L_14)
.L_14:
        /*000c*/ 	.word	0x00000000
        /*0010*/ 	.short	0x0005
        /*0012*/ 	.short	0x0020
        /*0014*/ 	.byte	0x00, 0xf0, 0x11, 0x00


	//----- nvinfo : EIATTR_KPARAM_INFO
	.align		4
.L_15:
        /*0018*/ 	.byte	0x04, 0x17
        /*001a*/ 	.short	(.L_17 - .L_16)
.L_16:
        /*001c*/ 	.word	0x00000000
        /*0020*/ 	.short	0x0004
        /*0022*/ 	.short	0x0018
        /*0024*/ 	.byte	0x00, 0xf5, 0x21, 0x00


	//----- nvinfo : EIATTR_KPARAM_INFO
	.align		4
.L_17:
        /*0028*/ 	.byte	0x04, 0x17
        /*002a*/ 	.short	(.L_19 - .L_18)
.L_18:
        /*002c*/ 	.word	0x00000000
        /*0030*/ 	.short	0x0003
        /*0032*/ 	.short	0x0010
        /*0034*/ 	.byte	0x00, 0xf5, 0x21, 0x00


	//----- nvinfo : EIATTR_KPARAM_INFO
	.align		4
.L_19:
        /*0038*/ 	.byte	0x04, 0x17
        /*003a*/ 	.short	(.L_21 - .L_20)
.L_20:
        /*003c*/ 	.word	0x00000000
        /*0040*/ 	.short	0x0002
        /*0042*/ 	.short	0x0008
        /*0044*/ 	.byte	0x00, 0xf5, 0x21, 0x00


	//----- nvinfo : EIATTR_KPARAM_INFO
	.align		4
.L_21:
        /*0048*/ 	.byte	0x04, 0x17
        /*004a*/ 	.short	(.L_23 - .L_22)
.L_22:
        /*004c*/ 	.word	0x00000000
        /*0050*/ 	.short	0x0001
        /*0052*/ 	.short	0x0004
        /*0054*/ 	.byte	0x00, 0xf0, 0x11, 0x00


	//----- nvinfo : EIATTR_KPARAM_INFO
	.align		4
.L_23:
        /*0058*/ 	.byte	0x04, 0x17
        /*005a*/ 	.short	(.L_25 - .L_24)
.L_24:
        /*005c*/ 	.word	0x00000000
        /*0060*/ 	.short	0x0000
        /*0062*/ 	.short	0x0000
        /*0064*/ 	.byte	0x00, 0xf0, 0x11, 0x00


	//----- nvinfo : EIATTR_SPARSE_MMA_MASK
	.align		4
.L_25:
        /*0068*/ 	.byte	0x03, 0x50
        /*006a*/ 	.short	0x0000


	//----- nvinfo : EIATTR_MAXREG_COUNT
	.align		4
        /*006c*/ 	.byte	0x03, 0x1b
        /*006e*/ 	.short	0x00ff


	//----- nvinfo : EIATTR_MERCURY_ISA_VERSION
	.align		4
        /*0070*/ 	.byte	0x03, 0x5f
        /*0072*/ 	.short	0x0101


	//----- nvinfo : EIATTR_VRC_CTA_INIT_COUNT
	.align		4
        /*0074*/ 	.byte	0x02, 0x4a
	.zero		1
	.zero		1


	//----- nvinfo : EIATTR_EXIT_INSTR_OFFSETS
	.align		4
        /*0078*/ 	.byte	0x04, 0x1c
        /*007a*/ 	.short	(.L_27 - .L_26)


	//   ....[0]....
.L_26:
        /*007c*/ 	.word	0x000000c0


	//   ....[1]....
        /*0080*/ 	.word	0x000001f0


	//----- nvinfo : EIATTR_CBANK_PARAM_SIZE
	.align		4
.L_27:
        /*0084*/ 	.byte	0x03, 0x19
        /*0086*/ 	.short	0x0024


	//----- nvinfo : EIATTR_PARAM_CBANK
	.align		4
        /*0088*/ 	.byte	0x04, 0x0a
        /*008a*/ 	.short	(.L_29 - .L_28)
	.align		4
.L_28:
        /*008c*/ 	.word	index@(.nv.constant0._ZN4hmlp5gofmm3gpu15assemble_kernelIdEEviiPKT_PKmPS3_i)
        /*0090*/ 	.short	0x0380
        /*0092*/ 	.short	0x0024


	//----- nvinfo : EIATTR_SW_WAR
	.align		4
.L_29:
        /*0094*/ 	.byte	0x04, 0x36
        /*0096*/ 	.short	(.L_31 - .L_30)
.L_30:
        /*0098*/ 	.word	0x00000008
.L_31:


//--------------------- .nv.info._ZN4hmlp5gofmm3gpu15assemble_kernelIfEEviiPKT_PKmPS3_i --------------------------
	.section	.nv.info._ZN4hmlp5gofmm3gpu15assemble_kernelIfEEviiPKT_PKmPS3_i,"",@"SHT_CUDA_INFO"
	.sectionflags	@""
	.align	4


	//----- nvinfo : EIATTR_CUDA_API_VERSION
	.align		4
        /*0000*/ 	.byte	0x04, 0x37
        /*0002*/ 	.short	(.L_33 - .L_32)
.L_32:
        /*0004*/ 	.word	0x00000082


	//----- nvinfo : EIATTR_KPARAM_INFO
	.align		4
.L_33:
        /*0008*/ 	.byte	0x04, 0x17
        /*000a*/ 	.short	(.L_35 - .L_34)
.L_34:
        /*000c*/ 	.word	0x00000000
        /*0010*/ 	.short	0x0005
        /*0012*/ 	.short	0x0020
        /*0014*/ 	.byte	0x00, 0xf0, 0x11, 0x00


	//----- nvinfo : EIATTR_KPARAM_INFO
	.align		4
.L_35:
        /*0018*/ 	.byte	0x04, 0x17
        /*001a*/ 	.short	(.L_37 - .L_36)
.L_36:
        /*001c*/ 	.word	0x00000000
        /*0020*/ 	.short	0x0004
        /*0022*/ 	.short	0x0018
        /*0024*/ 	.byte	0x00, 0xf5, 0x21, 0x00


	//----- nvinfo : EIATTR_KPARAM_INFO
	.align		4
.L_37:
        /*0028*/ 	.byte	0x04, 0x17
        /*002a*/ 	.short	(.L_39 - .L_38)
.L_38:
        /*002c*/ 	.word	0x00000000
        /*0030*/ 	.short	0x0003
        /*0032*/ 	.short	0x0010
        /*0034*/ 	.byte	0x00, 0xf5, 0x21, 0x00


	//----- nvinfo : EIATTR_KPARAM_INFO
	.align		4
.L_39:
        /*0038*/ 	.byte	0x04, 0x17
        /*003a*/ 	.short	(.L_41 - .L_40)
.L_40:
        /*003c*/ 	.word	0x00000000
        /*0040*/ 	.short	0x0002
        /*0042*/ 	.short	0x0008
        /*0044*/ 	.byte	0x00, 0xf5, 0x21, 0x00


	//----- nvinfo : EIATTR_KPARAM_INFO
	.align		4
.L_41:
        /*0048*/ 	.byte	0x04, 0x17
        /*004a*/ 	.short	(.L_43 - .L_42)
.L_42:
        /*004c*/ 	.word	0x00000000
        /*0050*/ 	.short	0x0001
        /*0052*/ 	.short	0x0004
        /*0054*/ 	.byte	0x00, 0xf0, 0x11, 0x00


	//----- nvinfo : EIATTR_KPARAM_INFO
	.align		4
.L_43:
        /*0058*/ 	.byte	0x04, 0x17
        /*005a*/ 	.short	(.L_45 - .L_44)
.L_44:
        /*005c*/ 	.word	0x00000000
        /*0060*/ 	.short	0x0000
        /*0062*/ 	.short	0x0000
        /*0064*/ 	.byte	0x00, 0xf0, 0x11, 0x00


	//----- nvinfo : EIATTR_SPARSE_MMA_MASK
	.align		4
.L_45:
        /*0068*/ 	.byte	0x03, 0x50
        /*006a*/ 	.short	0x0000


	//----- nvinfo : EIATTR_MAXREG_COUNT
	.align		4
        /*006c*/ 	.byte	0x03, 0x1b
        /*006e*/ 	.short	0x00ff


	//----- nvinfo : EIATTR_MERCURY_ISA_VERSION
	.align		4
        /*0070*/ 	.byte	0x03, 0x5f
        /*0072*/ 	.short	0x0101


	//----- nvinfo : EIATTR_VRC_CTA_INIT_COUNT
	.align		4
        /*0074*/ 	.byte	0x02, 0x4a
	.zero		1
	.zero		1


	//----- nvinfo : EIATTR_EXIT_INSTR_OFFSETS
	.align		4
        /*0078*/ 	.byte	0x04, 0x1c
        /*007a*/ 	.short	(.L_47 - .L_46)


	//   ....[0]....
.L_46:
        /*007c*/ 	.word	0x000000c0


	//   ....[1]....
        /*0080*/ 	.word	0x000001f0


	//----- nvinfo : EIATTR_CBANK_PARAM_SIZE
	.align		4
.L_47:
        /*0084*/ 	.byte	0x03, 0x19
        /*0086*/ 	.short	0x0024


	//----- nvinfo : EIATTR_PARAM_CBANK
	.align		4
        /*0088*/ 	.byte	0x04, 0x0a
        /*008a*/ 	.short	(.L_49 - .L_48)
	.align		4
.L_48:
        /*008c*/ 	.word	index@(.nv.constant0._ZN4hmlp5gofmm3gpu15assemble_kernelIfEEviiPKT_PKmPS3_i)
        /*0090*/ 	.short	0x0380
        /*0092*/ 	.short	0x0024


	//----- nvinfo : EIATTR_SW_WAR
	.align		4
.L_49:
        /*0094*/ 	.byte	0x04, 0x36
        /*0096*/ 	.short	(.L_51 - .L_50)
.L_50:
        /*0098*/ 	.word	0x00000008
.L_51:


//--------------------- .nv.callgraph             --------------------------
	.section	.nv.callgraph,"",@"SHT_CUDA_CALLGRAPH"
	.align	4
	.sectionentsize	8
	.align		4
        /*0000*/ 	.word	0x00000000
	.align		4
        /*0004*/ 	.word	0xffffffff
	.align		4
        /*0008*/ 	.word	0x00000000
	.align		4
        /*000c*/ 	.word	0xfffffffe
	.align		4
        /*0010*/ 	.word	0x00000000
	.align		4
        /*0014*/ 	.word	0xfffffffd
	.align		4
        /*0018*/ 	.word	0x00000000
	.align		4
        /*001c*/ 	.word	0xfffffffc


//--------------------- .text._ZN4hmlp5gofmm3gpu15assemble_kernelIdEEviiPKT_PKmPS3_i --------------------------
	.section	.text._ZN4hmlp5gofmm3gpu15assemble_kernelIdEEviiPKT_PKmPS3_i,"ax",@progbits
	.align	128
.text._ZN4hmlp5gofmm3gpu15assemble_kernelIdEEviiPKT_PKmPS3_i:
        .type           _ZN4hmlp5gofmm3gpu15assemble_kernelIdEEviiPKT_PKmPS3_i,@function
        .size           _ZN4hmlp5gofmm3gpu15assemble_kernelIdEEviiPKT_PKmPS3_i,(.L_x_2 - _ZN4hmlp5gofmm3gpu15assemble_kernelIdEEviiPKT_PKmPS3_i)
        .other          _ZN4hmlp5gofmm3gpu15assemble_kernelIdEEviiPKT_PKmPS3_i,@"STO_CUDA_ENTRY STV_DEFAULT"
_ZN4hmlp5gofmm3gpu15assemble_kernelIdEEviiPKT_PKmPS3_i:
[----:B------:R-:W-:Y:S01]  /*0000*/  LDC R1, c[0x0][0x37c] ;  /* 0x0000df00ff017b82 */ /* 0x000fe20000000800 */
[----:B------:R-:W0:Y:S07]  /*0010*/  S2R R3, SR_TID.Y ;  /* 0x0000000000037919 */ /* 0x000e2e0000002200 */
[----:B------:R-:W1:Y:S01]  /*0020*/  LDC R7, c[0x0][0x360] ;  /* 0x0000d800ff077b82 */ /* 0x000e620000000800 */
[----:B------:R-:W2:Y:S01]  /*0030*/  LDCU.64 UR6, c[0x0][0x380] ;  /* 0x00007000ff0677ac */ /* 0x000ea20008000a00 */
[----:B------:R-:W1:Y:S06]  /*0040*/  S2R R2, SR_TID.X ;  /* 0x0000000000027919 */ /* 0x000e6c0000002100 */
[----:B------:R-:W0:Y:S08]  /*0050*/  S2UR UR5, SR_CTAID.Y ;  /* 0x00000000000579c3 */ /* 0x000e300000002600 */
[----:B------:R-:W0:Y:S08]  /*0060*/  LDC R0, c[0x0][0x364] ;  /* 0x0000d900ff007b82 */ /* 0x000e300000000800 */
[----:B------:R-:W1:Y:S01]  /*0070*/  S2UR UR4, SR_CTAID.X ;  /* 0x00000000000479c3 */ /* 0x000e620000002500 */
[----:B0-----:R-:W-:-:S05]  /*0080*/  IMAD R0, R0, UR5, R3 ;  /* 0x0000000500007c24 */ /* 0x001fca000f8e0203 */
[----:B--2---:R-:W-:Y:S01]  /*0090*/  ISETP.GE.AND P0, PT, R0, UR7, PT ;  /* 0x0000000700007c0c */ /* 0x004fe2000bf06270 */
[----:B-1----:R-:W-:-:S05]  /*00a0*/  IMAD R7, R7, UR4, R2 ;  /* 0x0000000407077c24 */ /* 0x002fca000f8e0202 */
[----:B------:R-:W-:-:S13]  /*00b0*/  ISETP.GE.OR P0, PT, R7, UR6, P0 ;  /* 0x0000000607007c0c */ /* 0x000fda0008706670 */
[----:B------:R-:W-:Y:S05]  /*00c0*/  @P0 EXIT ;  /* 0x000000000000094d */ /* 0x000fea0003800000 */
[----:B------:R-:W0:Y:S01]  /*00d0*/  LDC.64 R4, c[0x0][0x390] ;  /* 0x0000e400ff047b82 */ /* 0x000e220000000a00 */
[----:B------:R-:W1:Y:S01]  /*00e0*/  LDCU.64 UR4, c[0x0][0x358] ;  /* 0x00006b00ff0477ac */ /* 0x000e620008000a00 */
[----:B------:R-:W2:Y:S06]  /*00f0*/  LDCU UR7, c[0x0][0x3a0] ;  /* 0x00007400ff0777ac */ /* 0x000eac0008000800 */
[----:B------:R-:W3:Y:S01]  /*0100*/  LDC.64 R2, c[0x0][0x388] ;  /* 0x0000e200ff027b82 */ /* 0x000ee20000000a00 */
[----:B------:R-:W4:Y:S01]  /*0110*/  LDCU.64 UR8, c[0x0][0x398] ;  /* 0x00007300ff0877ac */ /* 0x000f220008000a00 */
[----:B0-----:R-:W-:-:S06]  /*0120*/  IMAD.WIDE R4, R7, 0x8, R4 ;  /* 0x0000000807047825 */ /* 0x001fcc00078e0204 */
[----:B-1----:R-:W5:Y:S01]  /*0130*/  LDG.E.64.CONSTANT R4, desc[UR4][R4.64] ;  /* 0x0000000404047981 */ /* 0x002f62000c1e9b00 */
[C---:B--2---:R-:W-:Y:S02]  /*0140*/  IMAD R9, R0.reuse, UR7, RZ ;  /* 0x0000000700097c24 */ /* 0x044fe4000f8e02ff */
[----:B------:R-:W-:-:S04]  /*0150*/  IMAD R7, R0, UR6, R7 ;  /* 0x0000000600077c24 */ /* 0x000fc8000f8e0207 */
[----:B---3--:R-:W-:-:S06]  /*0160*/  IMAD.WIDE R2, R7, 0x8, R2 ;  /* 0x0000000807027825 */ /* 0x008fcc00078e0202 */
[----:B------:R-:W2:Y:S01]  /*0170*/  LDG.E.64.CONSTANT R2, desc[UR4][R2.64] ;  /* 0x0000000402027981 */ /* 0x000ea2000c1e9b00 */
[----:B-----5:R-:W-:-:S04]  /*0180*/  IADD3 R8, P0, PT, R9, R4, RZ ;  /* 0x0000000409087210 */ /* 0x020fc80007f1e0ff */
[----:B------:R-:W-:Y:S02]  /*0190*/  LEA.HI.X.SX32 R9, R9, R5, 0x1, P0 ;  /* 0x0000000509097211 */ /* 0x000fe400000f0eff */
[----:B----4-:R-:W-:-:S04]  /*01a0*/  LEA R6, P0, R8, UR8, 0x3 ;  /* 0x0000000808067c11 */ /* 0x010fc8000f8018ff */
[----:B------:R-:W-:-:S05]  /*01b0*/  LEA.HI.X R7, R8, UR9, R9, 0x3, P0 ;  /* 0x0000000908077c11 */ /* 0x000fca00080f1c09 */
[----:B------:R-:W2:Y:S02]  /*01c0*/  LDG.E.64 R4, desc[UR4][R6.64] ;  /* 0x0000000406047981 */ /* 0x000ea4000c1e1b00 */
[----:B--2---:R-:W-:-:S07]  /*01d0*/  DADD R4, R2, R4 ;  /* 0x0000000002047229 */ /* 0x004fce0000000004 */
[----:B------:R-:W-:Y:S01]  /*01e0*/  STG.E.64 desc[UR4][R6.64], R4 ;  /* 0x0000000406007986 */ /* 0x000fe2000c101b04 */
[----:B------:R-:W-:Y:S05]  /*01f0*/  EXIT ;  /* 0x000000000000794d */ /* 0x000fea0003800000 */
.L_x_0:
[----:B------:R-:W-:-:S00]  /*0200*/  BRA `(.L_x_0) ;  /* 0xfffffffc00fc7947 */ /* 0x000fc0000383ffff */
[----:B------:R-:W-:-:S00]  /*0210*/  NOP ;  /* 0x0000000000007918 */ /* 0x000fc00000000000 */
        /* <DEDUP_REMOVED lines=14> */
.L_x_2:


//--------------------- .text._ZN4hmlp5gofmm3gpu15assemble_kernelIfEEviiPKT_PKmPS3_i --------------------------
	.section	.text._ZN4hmlp5gofmm3gpu15assemble_kernelIfEEviiPKT_PKmPS3_i,"ax",@progbits
	.align	128
.text._ZN4hmlp5gofmm3gpu15assemble_kernelIfEEviiPKT_PKmPS3_i:
        .type           _ZN4hmlp5gofmm3gpu15assemble_kernelIfEEviiPKT_PKmPS3_i,@function
        .size           _ZN4hmlp5gofmm3gpu15assemble_kernelIfEEviiPKT_PKmPS3_i,(.L_x_3 - _ZN4hmlp5gofmm3gpu15assemble_kernelIfEEviiPKT_PKmPS3_i)
        .other          _ZN4hmlp5gofmm3gpu15assemble_kernelIfEEviiPKT_PKmPS3_i,@"STO_CUDA_ENTRY STV_DEFAULT"
_ZN4hmlp5gofmm3gpu15assemble_kernelIfEEviiPKT_PKmPS3_i:
        /* <DEDUP_REMOVED lines=23> */
[----:B------:R-:W2:Y:S01]  /*0170*/  LDG.E.CONSTANT R2, desc[UR4][R2.64] ;  /* 0x0000000402027981 */ /* 0x000ea2000c1e9900 */
[----:B-----5:R-:W-:-:S04]  /*0180*/  IADD3 R8, P0, PT, R9, R4, RZ ;  /* 0x0000000409087210 */ /* 0x020fc80007f1e0ff */
[----:B------:R-:W-:Y:S02]  /*0190*/  LEA.HI.X.SX32 R9, R9, R5, 0x1, P0 ;  /* 0x0000000509097211 */ /* 0x000fe400000f0eff */
[----:B----4-:R-:W-:-:S04]  /*01a0*/  LEA R6, P0, R8, UR8, 0x2 ;  /* 0x0000000808067c11 */ /* 0x010fc8000f8010ff */
[----:B------:R-:W-:-:S05]  /*01b0*/  LEA.HI.X R7, R8, UR9, R9, 0x2, P0 ;  /* 0x0000000908077c11 */ /* 0x000fca00080f1409 */
[----:B------:R-:W2:Y:S02]  /*01c0*/  LDG.E R5, desc[UR4][R6.64] ;  /* 0x0000000406057981 */ /* 0x000ea4000c1e1900 */
[----:B--2---:R-:W-:-:S05]  /*01d0*/  FADD R5, R2, R5 ;  /* 0x0000000502057221 */ /* 0x004fca0000000000 */
[----:B------:R-:W-:Y:S01]  /*01e0*/  STG.E desc[UR4][R6.64], R5 ;  /* 0x0000000506007986 */ /* 0x000fe2000c101904 */
[----:B------:R-:W-:Y:S05]  /*01f0*/  EXIT ;  /* 0x000000000000794d */ /* 0x000fea0003800000 */
.L_x_1:
        /* <DEDUP_REMOVED lines=16> */
.L_x_3:


//--------------------- .nv.shared.reserved.0     --------------------------
	.section	.nv.shared.reserved.0,"aw",@nobits
	.weak		__nv_reservedSMEM_offset_0_alias
	.size		__nv_reservedSMEM_offset_0_alias, 0, 64
	.other		__nv_reservedSMEM_offset_0_alias,@"STO_CUDA_RESERVED_SHARED STV_DEFAULT"
__nv_reservedSMEM_offset_0_alias:
	.zero		0
	.zero		64


//--------------------- .nv.constant0._ZN4hmlp5gofmm3gpu15assemble_kernelIdEEviiPKT_PKmPS3_i --------------------------
	.section	.nv.constant0._ZN4hmlp5gofmm3gpu15assemble_kernelIdEEviiPKT_PKmPS3_i,"a",@progbits
	.sectionflags	@""
	.align	4
.nv.constant0._ZN4hmlp5gofmm3gpu15assemble_kernelIdEEviiPKT_PKmPS3_i:
	.zero		932


//--------------------- .nv.constant0._ZN4hmlp5gofmm3gpu15assemble_kernelIfEEviiPKT_PKmPS3_i --------------------------
	.section	.nv.constant0._ZN4hmlp5gofmm3gpu15assemble_kernelIfEEviiPKT_PKmPS3_i,"a",@progbits
	.sectionflags	@""
	.align	4
.nv.constant0._ZN4hmlp5gofmm3gpu15assemble_kernelIfEEviiPKT_PKmPS3_i:
	.zero		932


//--------------------- SYMBOLS --------------------------

	.type		.nv.reservedSmem.offset0,@object
	.size		.nv.reservedSmem.offset0,0x4
